	.headerflags	@"EF_CUDA_TEXMODE_UNIFIED EF_CUDA_64BIT_ADDRESS EF_CUDA_ACCELERATORS EF_CUDA_SM90 EF_CUDA_VIRTUAL_SM(EF_CUDA_SM90)"
	.elftype	@"ET_EXEC"


//--------------------- .nv.info                  --------------------------
	.section	.nv.info,"",@"SHT_CUDA_INFO"
	.align	4


	//----- nvinfo : EIATTR_REGCOUNT
	.align		4
        /*0000*/ 	.byte	0x04, 0x2f
        /*0002*/ 	.short	(.L_3 - .L_2)
	.align		4
.L_2:
        /*0004*/ 	.word	index@(triton_poi_fused__native_batch_norm_legit_no_training_36)
        /*0008*/ 	.word	0x0000001a


	//----- nvinfo : EIATTR_MIN_STACK_SIZE
	.align		4
.L_3:
        /*000c*/ 	.byte	0x04, 0x12
        /*000e*/ 	.short	(.L_5 - .L_4)
	.align		4
.L_4:
        /*0010*/ 	.word	index@(triton_poi_fused__native_batch_norm_legit_no_training_36)
        /*0014*/ 	.word	0x00000000


	//----- nvinfo : EIATTR_FRAME_SIZE
	.align		4
.L_5:
        /*0018*/ 	.byte	0x04, 0x11
        /*001a*/ 	.short	(.L_7 - .L_6)
	.align		4
.L_6:
        /*001c*/ 	.word	index@(triton_poi_fused__native_batch_norm_legit_no_training_36)
        /*0020*/ 	.word	0x00000000


	//----- nvinfo : EIATTR_MIN_STACK_SIZE
	.align		4
.L_7:
        /*0024*/ 	.byte	0x04, 0x12
        /*0026*/ 	.short	(.L_9 - .L_8)
	.align		4
.L_8:
        /*0028*/ 	.word	index@(triton_poi_fused__native_batch_norm_legit_no_training_36)
        /*002c*/ 	.word	0x00000000
.L_9:


//--------------------- .nv.info.triton_poi_fused__native_batch_norm_legit_no_training_36 --------------------------
	.section	.nv.info.triton_poi_fused__native_batch_norm_legit_no_training_36,"",@"SHT_CUDA_INFO"
	.sectionflags	@""
	.align	4


	//----- nvinfo : EIATTR_CUDA_API_VERSION
	.align		4
        /*0000*/ 	.byte	0x04, 0x37
        /*0002*/ 	.short	(.L_11 - .L_10)
.L_10:
        /*0004*/ 	.word	0x0000007c


	//----- nvinfo : EIATTR_KPARAM_INFO
	.align		4
.L_11:
        /*0008*/ 	.byte	0x04, 0x17
        /*000a*/ 	.short	(.L_13 - .L_12)
.L_12:
        /*000c*/ 	.word	0x00000000
        /*0010*/ 	.short	0x0007
        /*0012*/ 	.short	0x0034
        /*0014*/ 	.byte	0x00, 0xf0, 0x11, 0x00


	//----- nvinfo : EIATTR_KPARAM_INFO
	.align		4
.L_13:
        /*0018*/ 	.byte	0x04, 0x17
        /*001a*/ 	.short	(.L_15 - .L_14)
.L_14:
        /*001c*/ 	.word	0x00000000
        /*0020*/ 	.short	0x0006
        /*0022*/ 	.short	0x0030
        /*0024*/ 	.byte	0x00, 0xf0, 0x11, 0x00


	//----- nvinfo : EIATTR_KPARAM_INFO
	.align		4
.L_15:
        /*0028*/ 	.byte	0x04, 0x17
        /*002a*/ 	.short	(.L_17 - .L_16)
.L_16:
        /*002c*/ 	.word	0x00000000
        /*0030*/ 	.short	0x0005
        /*0032*/ 	.short	0x0028
        /*0034*/ 	.byte	0x00, 0xf4, 0x21, 0x00


	//----- nvinfo : EIATTR_KPARAM_INFO
	.align		4
.L_17:
        /*0038*/ 	.byte	0x04, 0x17
        /*003a*/ 	.short	(.L_19 - .L_18)
.L_18:
        /*003c*/ 	.word	0x00000000
        /*0040*/ 	.short	0x0004
        /*0042*/ 	.short	0x0020
        /*0044*/ 	.byte	0x00, 0xf4, 0x21, 0x00


	//----- nvinfo : EIATTR_KPARAM_INFO
	.align		4
.L_19:
        /*0048*/ 	.byte	0x04, 0x17
        /*004a*/ 	.short	(.L_21 - .L_20)
.L_20:
        /*004c*/ 	.word	0x00000000
        /*0050*/ 	.short	0x0003
        /*0052*/ 	.short	0x0018
        /*0054*/ 	.byte	0x00, 0xf4, 0x21, 0x00


	//----- nvinfo : EIATTR_KPARAM_INFO
	.align		4
.L_21:
        /*0058*/ 	.byte	0x04, 0x17
        /*005a*/ 	.short	(.L_23 - .L_22)
.L_22:
        /*005c*/ 	.word	0x00000000
        /*0060*/ 	.short	0x0002
        /*0062*/ 	.short	0x0010
        /*0064*/ 	.byte	0x00, 0xf4, 0x21, 0x00


	//----- nvinfo : EIATTR_KPARAM_INFO
	.align		4
.L_23:
        /*0068*/ 	.byte	0x04, 0x17
        /*006a*/ 	.short	(.L_25 - .L_24)
.L_24:
        /*006c*/ 	.word	0x00000000
        /*0070*/ 	.short	0x0001
        /*0072*/ 	.short	0x0008
        /*0074*/ 	.byte	0x00, 0xf4, 0x21, 0x00


	//----- nvinfo : EIATTR_KPARAM_INFO
	.align		4
.L_25:
        /*0078*/ 	.byte	0x04, 0x17
        /*007a*/ 	.short	(.L_27 - .L_26)
.L_26:
        /*007c*/ 	.word	0x00000000
        /*0080*/ 	.short	0x0000
        /*0082*/ 	.short	0x0000
        /*0084*/ 	.byte	0x00, 0xf4, 0x21, 0x00


	//----- nvinfo : EIATTR_SPARSE_MMA_MASK
	.align		4
.L_27:
        /*0088*/ 	.byte	0x03, 0x50
        /*008a*/ 	.short	0x0000


	//----- nvinfo : EIATTR_MAXREG_COUNT
	.align		4
        /*008c*/ 	.byte	0x03, 0x1b
        /*008e*/ 	.short	0x00ff


	//----- nvinfo : EIATTR_EXIT_INSTR_OFFSETS
	.align		4
        /*0090*/ 	.byte	0x04, 0x1c
        /*0092*/ 	.short	(.L_29 - .L_28)


	//   ....[0]....
.L_28:
        /*0094*/ 	.word	0x00000560


	//   ....[1]....
        /*0098*/ 	.word	0x000005b0


	//----- nvinfo : EIATTR_REQNTID
	.align		4
.L_29:
        /*009c*/ 	.byte	0x04, 0x10
        /*009e*/ 	.short	(.L_31 - .L_30)
.L_30:
        /*00a0*/ 	.word	0x00000080
        /*00a4*/ 	.word	0x00000001
        /*00a8*/ 	.word	0x00000001


	//----- nvinfo : EIATTR_CBANK_PARAM_SIZE
	.align		4
.L_31:
        /*00ac*/ 	.byte	0x03, 0x19
        /*00ae*/ 	.short	0x0038


	//----- nvinfo : EIATTR_PARAM_CBANK
	.align		4
        /*00b0*/ 	.byte	0x04, 0x0a
        /*00b2*/ 	.short	(.L_33 - .L_32)
	.align		4
.L_32:
        /*00b4*/ 	.word	index@(.nv.constant0.triton_poi_fused__native_batch_norm_legit_no_training_36)
        /*00b8*/ 	.short	0x0210
        /*00ba*/ 	.short	0x0038


	//----- nvinfo : EIATTR_SW_WAR
	.align		4
.L_33:
        /*00bc*/ 	.byte	0x04, 0x36
        /*00be*/ 	.short	(.L_35 - .L_34)
.L_34:
        /*00c0*/ 	.word	0x00000008
.L_35:


//--------------------- .nv.callgraph             --------------------------
	.section	.nv.callgraph,"",@"SHT_CUDA_CALLGRAPH"
	.align	4
	.sectionentsize	8
	.align		4
        /*0000*/ 	.word	0x00000000
	.align		4
        /*0004*/ 	.word	0xffffffff
	.align		4
        /*0008*/ 	.word	0x00000000
	.align		4
        /*000c*/ 	.word	0xfffffffe
	.align		4
        /*0010*/ 	.word	0x00000000
	.align		4
        /*0014*/ 	.word	0xfffffffd
	.align		4
        /*0018*/ 	.word	0x00000000
	.align		4
        /*001c*/ 	.word	0xfffffffc


//--------------------- .nv.constant4             --------------------------
	.section	.nv.constant4,"a",@progbits
	.align	8
	.align		8
.nv.constant4:
        /*0000*/ 	.dword	_$_str
	.align		8
        /*0008*/ 	.dword	_$_str_$_2


//--------------------- .text.triton_poi_fused__native_batch_norm_legit_no_training_36 --------------------------
	.section	.text.triton_poi_fused__native_batch_norm_legit_no_training_36,"ax",@progbits
	.sectionflags	@"SHF_BARRIERS=1"
	.align	128
        .global         triton_poi_fused__native_batch_norm_legit_no_training_36
        .type           triton_poi_fused__native_batch_norm_legit_no_training_36,@function
        .size           triton_poi_fused__native_batch_norm_legit_no_training_36,(.L_x_1 - triton_poi_fused__native_batch_norm_legit_no_training_36)
        .other          triton_poi_fused__native_batch_norm_legit_no_training_36,@"STO_CUDA_ENTRY STV_DEFAULT"
triton_poi_fused__native_batch_norm_legit_no_training_36:
.text.triton_poi_fused__native_batch_norm_legit_no_training_36:
[----:B------:R-:W0:Y:S01]  /*0000*/  LDC R1, c[0x0][0x28] ;  /* 0x00000a00ff017b82 */ /* 0x000e220000000800 */
[----:B------:R-:W1:Y:S07]  /*0010*/  S2R R8, SR_TID.X ;  /* 0x0000000000087919 */ /* 0x000e6e0000002100 */
[----:B------:R-:W2:Y:S01]  /*0020*/  LDC.64 R6, c[0x0][0x220] ;  /* 0x00008800ff067b82 */ /* 0x000ea20000000a00 */
[----:B------:R-:W-:Y:S01]  /*0030*/  ULDC.64 UR6, c[0x0][0x208] ;  /* 0x0000820000067ab9 */ /* 0x000fe20000000a00 */
[----:B------:R-:W3:Y:S01]  /*0040*/  S2R R9, SR_CTAID.Y ;  /* 0x0000000000097919 */ /* 0x000ee20000002600 */
[----:B------:R-:W4:Y:S05]  /*0050*/  S2R R12, SR_CTAID.X ;  /* 0x00000000000c7919 */ /* 0x000f2a0000002500 */
[----:B------:R-:W5:Y:S08]  /*0060*/  LDC.64 R4, c[0x0][0x210] ;  /* 0x00008400ff047b82 */ /* 0x000f700000000a00 */
[----:B------:R-:W4:Y:S08]  /*0070*/  LDC.64 R16, c[0x0][0x218] ;  /* 0x00008600ff107b82 */ /* 0x000f300000000a00 */
[----:B------:R-:W5:Y:S01]  /*0080*/  LDC.64 R14, c[0x0][0x228] ;  /* 0x00008a00ff0e7b82 */ /* 0x000f620000000a00 */
[----:B-1----:R-:W-:-:S07]  /*0090*/  IMAD.SHL.U32 R0, R8, 0x2, RZ ;  /* 0x0000000208007824 */ /* 0x002fce00078e00ff */
[----:B------:R-:W1:Y:S01]  /*00a0*/  LDC.64 R10, c[0x0][0x230] ;  /* 0x00008c00ff0a7b82 */ /* 0x000e620000000a00 */
[----:B------:R-:W-:-:S04]  /*00b0*/  LOP3.LUT R0, R0, 0xfe, RZ, 0xc0, !PT ;  /* 0x000000fe00007812 */ /* 0x000fc800078ec0ff */
[----:B---3--:R-:W-:-:S04]  /*00c0*/  PRMT R18, R0, 0x6540, R9 ;  /* 0x0000654000127816 */ /* 0x008fc80000000009 */
[----:B------:R-:W-:Y:S02]  /*00d0*/  SHF.R.S32.HI R3, RZ, 0x1f, R18 ;  /* 0x0000001fff037819 */ /* 0x000fe40000011412 */
[----:B------:R-:W-:Y:S02]  /*00e0*/  ISETP.GE.AND P2, PT, R18, 0x200, PT ;  /* 0x000002001200780c */ /* 0x000fe40003f46270 */
[----:B------:R-:W-:Y:S02]  /*00f0*/  LEA.HI R19, R3, R18, RZ, 0x7 ;  /* 0x0000001203137211 */ /* 0x000fe400078f38ff */
[----:B------:R-:W-:Y:S02]  /*0100*/  CS2R R2, SRZ ;  /* 0x0000000000027805 */ /* 0x000fe4000001ff00 */
[----:B------:R-:W-:-:S05]  /*0110*/  LOP3.LUT R13, R19, 0xffffff80, RZ, 0xc0, !PT ;  /* 0xffffff80130d7812 */ /* 0x000fca00078ec0ff */
[----:B------:R-:W-:-:S04]  /*0120*/  IMAD.IADD R13, R18, 0x1, -R13 ;  /* 0x00000001120d7824 */ /* 0x000fc800078e0a0d */
[----:B--2---:R-:W-:-:S05]  /*0130*/  IMAD.WIDE R6, R13, 0x4, R6 ;  /* 0x000000040d067825 */ /* 0x004fca00078e0206 */
[----:B------:R2:W3:Y:S01]  /*0140*/  @!P2 LDG.E.EL.64 R2, desc[UR6][R6.64] ;  /* 0x000000060602a981 */ /* 0x0004e2000c2e1b00 */
[C---:B----4-:R-:W-:Y:S01]  /*0150*/  ISETP.GE.AND P0, PT, R12.reuse, 0x1e, PT ;  /* 0x0000001e0c00780c */ /* 0x050fe20003f06270 */
[----:B0-----:R-:W-:Y:S01]  /*0160*/  IMAD.WIDE R16, R13, 0x4, R16 ;  /* 0x000000040d107825 */ /* 0x001fe200078e0210 */
[----:B------:R-:W-:Y:S02]  /*0170*/  SHF.R.S32.HI R19, RZ, 0x7, R19 ;  /* 0x00000007ff137819 */ /* 0x000fe40000011413 */
[----:B------:R-:W-:Y:S02]  /*0180*/  LEA R20, R12, R13, 0x7 ;  /* 0x0000000d0c147211 */ /* 0x000fe400078e38ff */
[----:B------:R-:W-:-:S03]  /*0190*/  ISETP.LT.AND P1, PT, R18, 0x200, !P0 ;  /* 0x000002001200780c */ /* 0x000fc60004721270 */
[----:B------:R-:W-:Y:S01]  /*01a0*/  IMAD R19, R19, 0xf00, R20 ;  /* 0x00000f0013137824 */ /* 0x000fe200078e0214 */
[----:B--2---:R-:W-:-:S03]  /*01b0*/  CS2R R6, SRZ ;  /* 0x0000000000067805 */ /* 0x004fc6000001ff00 */
[----:B-----5:R-:W-:Y:S01]  /*01c0*/  IMAD.WIDE R18, R19, 0x4, R4 ;  /* 0x0000000413127825 */ /* 0x020fe200078e0204 */
[----:B------:R-:W-:Y:S02]  /*01d0*/  CS2R R4, SRZ ;  /* 0x0000000000047805 */ /* 0x000fe4000001ff00 */
[----:B------:R0:W2:Y:S01]  /*01e0*/  @!P2 LDG.E.EL.64 R6, desc[UR6][R16.64] ;  /* 0x000000061006a981 */ /* 0x0000a2000c2e1b00 */
[C---:B------:R-:W-:Y:S01]  /*01f0*/  IMAD.WIDE R20, R13.reuse, 0x4, R14 ;  /* 0x000000040d147825 */ /* 0x040fe200078e020e */
[----:B------:R-:W-:Y:S02]  /*0200*/  CS2R R14, SRZ ;  /* 0x00000000000e7805 */ /* 0x000fe4000001ff00 */
[----:B------:R-:W2:Y:S01]  /*0210*/  @P1 LDG.E.EL.64 R4, desc[UR6][R18.64] ;  /* 0x0000000612041981 */ /* 0x000ea2000c2e1b00 */
[----:B-1----:R-:W-:Y:S01]  /*0220*/  IMAD.WIDE R22, R13, 0x4, R10 ;  /* 0x000000040d167825 */ /* 0x002fe200078e020a */
[----:B------:R-:W-:-:S04]  /*0230*/  CS2R R10, SRZ ;  /* 0x00000000000a7805 */ /* 0x000fc8000001ff00 */
[----:B------:R-:W4:Y:S04]  /*0240*/  @!P2 LDG.E.EL.64 R14, desc[UR6][R22.64] ;  /* 0x00000006160ea981 */ /* 0x000f28000c2e1b00 */
[----:B------:R-:W4:Y:S01]  /*0250*/  @!P2 LDG.E.EL.64 R10, desc[UR6][R20.64] ;  /* 0x00000006140aa981 */ /* 0x000f22000c2e1b00 */
[----:B------:R-:W1:Y:S01]  /*0260*/  S2UR UR5, SR_CgaCtaId ;  /* 0x00000000000579c3 */ /* 0x000e620000008800 */
[----:B0-----:R-:W-:Y:S01]  /*0270*/  IMAD.MOV.U32 R17, RZ, RZ, 0x3e800000 ;  /* 0x3e800000ff117424 */ /* 0x001fe200078e00ff */
[----:B------:R-:W-:Y:S02]  /*0280*/  UMOV UR4, 0x400 ;  /* 0x0000040000047882 */ /* 0x000fe40000000000 */
[----:B-1----:R-:W-:Y:S01]  /*0290*/  UPRMT UR4, UR5, 0x654, UR4 ;  /* 0x0000065405047896 */ /* 0x002fe20008000004 */
[----:B------:R-:W-:Y:S01]  /*02a0*/  LOP3.LUT R8, R8, 0x7f, RZ, 0xc0, !PT ;  /* 0x0000007f08087812 */ /* 0x000fe200078ec0ff */
[----:B---3--:R-:W-:Y:S01]  /*02b0*/  FADD R2, R2, 9.9999997473787516356e-06 ;  /* 0x3727c5ac02027421 */ /* 0x008fe20000000000 */
[----:B------:R-:W-:-:S03]  /*02c0*/  FADD R3, R3, 9.9999997473787516356e-06 ;  /* 0x3727c5ac03037421 */ /* 0x000fc60000000000 */
[----:B------:R-:W0:Y:S08]  /*02d0*/  MUFU.SQRT R13, R2 ;  /* 0x00000002000d7308 */ /* 0x000e300000002000 */
[----:B------:R-:W1:Y:S01]  /*02e0*/  MUFU.SQRT R16, R3 ;  /* 0x0000000300107308 */ /* 0x000e620000002000 */
[C---:B0-----:R-:W-:Y:S02]  /*02f0*/  FSETP.GT.AND P1, PT, R13.reuse, 8.50705917302346158658e+37, PT ;  /* 0x7e8000000d00780b */ /* 0x041fe40003f24000 */
[----:B------:R-:W-:-:S02]  /*0300*/  FSETP.GEU.AND P3, PT, R13, 1.175494350822287508e-38, PT ;  /* 0x008000000d00780b */ /* 0x000fc40003f6e000 */
[C---:B-1----:R-:W-:Y:S02]  /*0310*/  FSETP.GT.AND P2, PT, R16.reuse, 8.50705917302346158658e+37, PT ;  /* 0x7e8000001000780b */ /* 0x042fe40003f44000 */
[----:B------:R-:W-:-:S07]  /*0320*/  FSETP.GEU.AND P4, PT, R16, 1.175494350822287508e-38, PT ;  /* 0x008000001000780b */ /* 0x000fce0003f8e000 */
[----:B------:R-:W-:-:S04]  /*0330*/  @P1 FMUL R13, R13, 0.25 ;  /* 0x3e8000000d0d1820 */ /* 0x000fc80000400000 */
[----:B------:R-:W-:Y:S01]  /*0340*/  @!P3 FMUL R13, R13, 16777216 ;  /* 0x4b8000000d0db820 */ /* 0x000fe20000400000 */
[----:B------:R-:W-:-:S04]  /*0350*/  @P2 FMUL R16, R16, 0.25 ;  /* 0x3e80000010102820 */ /* 0x000fc80000400000 */
[----:B------:R-:W-:Y:S01]  /*0360*/  @!P4 FMUL R16, R16, 16777216 ;  /* 0x4b8000001010c820 */ /* 0x000fe20000400000 */
[----:B------:R-:W0:Y:S01]  /*0370*/  MUFU.RCP R13, R13 ;  /* 0x0000000d000d7308 */ /* 0x000e220000001000 */
[----:B------:R-:W-:-:S07]  /*0380*/  FSEL R2, R17, 1, P1 ;  /* 0x3f80000011027808 */ /* 0x000fce0000800000 */
[----:B------:R-:W1:Y:S01]  /*0390*/  MUFU.RCP R16, R16 ;  /* 0x0000001000107308 */ /* 0x000e620000001000 */
[----:B------:R-:W-:Y:S01]  /*03a0*/  FSEL R17, R17, 1, P2 ;  /* 0x3f80000011117808 */ /* 0x000fe20001000000 */
[----:B------:R-:W-:-:S04]  /*03b0*/  @!P3 FMUL R2, R2, 16777216 ;  /* 0x4b8000000202b820 */ /* 0x000fc80000400000 */
[----:B------:R-:W-:Y:S01]  /*03c0*/  @!P4 FMUL R17, R17, 16777216 ;  /* 0x4b8000001111c820 */ /* 0x000fe20000400000 */
[----:B0-----:R-:W-:Y:S01]  /*03d0*/  FMUL R3, R13, R2 ;  /* 0x000000020d037220 */ /* 0x001fe20000400000 */
[----:B--2---:R-:W-:Y:S01]  /*03e0*/  FADD R4, -R6, R4 ;  /* 0x0000000406047221 */ /* 0x004fe20000000100 */
[----:B------:R-:W-:Y:S01]  /*03f0*/  FADD R5, -R7, R5 ;  /* 0x0000000507057221 */ /* 0x000fe20000000100 */
[----:B-1----:R-:W-:Y:S02]  /*0400*/  FMUL R2, R16, R17 ;  /* 0x0000001110027220 */ /* 0x002fe40000400000 */
[----:B------:R-:W-:Y:S02]  /*0410*/  FMUL R3, R4, R3 ;  /* 0x0000000304037220 */ /* 0x000fe40000400000 */
[----:B------:R-:W-:Y:S02]  /*0420*/  FMUL R2, R5, R2 ;  /* 0x0000000205027220 */ /* 0x000fe40000400000 */
[----:B----4-:R-:W-:Y:S01]  /*0430*/  FFMA R10, R3, R10, R14 ;  /* 0x0000000a030a7223 */ /* 0x010fe2000000000e */
[----:B------:R-:W-:Y:S01]  /*0440*/  LEA R7, R0, UR4, 0x3 ;  /* 0x0000000400077c11 */ /* 0x000fe2000f8e18ff */
[----:B------:R-:W0:Y:S01]  /*0450*/  LDC.64 R4, c[0x0][0x238] ;  /* 0x00008e00ff047b82 */ /* 0x000e220000000a00 */
[----:B------:R-:W-:-:S03]  /*0460*/  FFMA R2, R2, R11, R15 ;  /* 0x0000000b02027223 */ /* 0x000fc6000000000f */
[----:B------:R-:W-:Y:S04]  /*0470*/  STS [R7], R10 ;  /* 0x0000000a07007388 */ /* 0x000fe80000000800 */
[----:B------:R0:W-:Y:S01]  /*0480*/  STS [R7+0x8], R2 ;  /* 0x0000080207007388 */ /* 0x0001e20000000800 */
[C---:B------:R-:W-:Y:S01]  /*0490*/  LEA R0, R8.reuse, UR4, 0x3 ;  /* 0x0000000408007c11 */ /* 0x040fe2000f8e18ff */
[----:B------:R-:W-:Y:S01]  /*04a0*/  BAR.SYNC.DEFER_BLOCKING 0x0 ;  /* 0x0000000000007b1d */ /* 0x000fe20000010000 */
[----:B------:R-:W-:Y:S02]  /*04b0*/  PRMT R3, R8, 0x6540, R9 ;  /* 0x0000654008037816 */ /* 0x000fe40000000009 */
[----:B------:R-:W-:-:S03]  /*04c0*/  SHF.L.U32 R9, R9, 0x8, RZ ;  /* 0x0000000809097819 */ /* 0x000fc600000006ff */
[----:B------:R-:W1:Y:S01]  /*04d0*/  LDS R11, [R0] ;  /* 0x00000000000b7984 */ /* 0x000e620000000800 */
[----:B------:R-:W-:Y:S02]  /*04e0*/  LOP3.LUT R9, R9, 0x80, R8, 0xfe, !PT ;  /* 0x0000008009097812 */ /* 0x000fe400078efe08 */
[----:B------:R-:W-:Y:S02]  /*04f0*/  ISETP.LT.AND P1, PT, R3, 0x200, !P0 ;  /* 0x000002000300780c */ /* 0x000fe40004721270 */
[----:B------:R-:W-:Y:S01]  /*0500*/  ISETP.LT.AND P0, PT, R9, 0x200, !P0 ;  /* 0x000002000900780c */ /* 0x000fe20004701270 */
[----:B------:R-:W-:Y:S01]  /*0510*/  IMAD R3, R3, 0x1e, R12 ;  /* 0x0000001e03037824 */ /* 0x000fe200078e020c */
[----:B------:R-:W-:-:S03]  /*0520*/  LOP3.LUT R8, R8, 0x80, RZ, 0xfc, !PT ;  /* 0x0000008008087812 */ /* 0x000fc600078efcff */
[----:B0-----:R-:W-:Y:S01]  /*0530*/  IMAD.WIDE R2, R3, 0x4, R4 ;  /* 0x0000000403027825 */ /* 0x001fe200078e0204 */
[----:B------:R-:W-:-:S05]  /*0540*/  LEA R8, R8, UR4, 0x3 ;  /* 0x0000000408087c11 */ /* 0x000fca000f8e18ff */
[----:B-1----:R0:W-:Y:S02]  /*0550*/  @P1 STG.E desc[UR6][R2.64], R11 ;  /* 0x0000000b02001986 */ /* 0x0021e4000c101906 */
[----:B0-----:R-:W-:Y:S05]  /*0560*/  @!P0 EXIT ;  /* 0x000000000000894d */ /* 0x001fea0003800000 */
[----:B------:R-:W1:Y:S01]  /*0570*/  LDS R7, [R8] ;  /* 0x0000000008077984 */ /* 0x000e620000000800 */
[----:B0-----:R-:W-:-:S04]  /*0580*/  IMAD R3, R9, 0x1e, R12 ;  /* 0x0000001e09037824 */ /* 0x001fc800078e020c */
[----:B------:R-:W-:-:S05]  /*0590*/  IMAD.WIDE R2, R3, 0x4, R4 ;  /* 0x0000000403027825 */ /* 0x000fca00078e0204 */
[----:B-1----:R-:W-:Y:S01]  /*05a0*/  STG.E desc[UR6][R2.64], R7 ;  /* 0x0000000702007986 */ /* 0x002fe2000c101906 */
[----:B------:R-:W-:Y:S05]  /*05b0*/  EXIT ;  /* 0x000000000000794d */ /* 0x000fea0003800000 */
.L_x_0:
[----:B------:R-:W-:-:S00]  /*05c0*/  BRA `(.L_x_0) ;  /* 0xfffffffc00fc7947 */ /* 0x000fc0000383ffff */
[----:B------:R-:W-:-:S00]  /*05d0*/  NOP ;  /* 0x0000000000007918 */ /* 0x000fc00000000000 */
        /* <DEDUP_REMOVED lines=10> */
.L_x_1:


//--------------------- .nv.global.init           --------------------------
	.section	.nv.global.init,"aw",@progbits
.nv.global.init:
	.type		_$_str,@object
	.size		_$_str,(_$_str_$_2 - _$_str)
_$_str:
        /*0000*/ 	.byte	0x5f, 0x5f, 0x43, 0x55, 0x44, 0x41, 0x5f, 0x46, 0x54, 0x5a, 0x00
	.type		_$_str_$_2,@object
	.size		_$_str_$_2,(.L_1 - _$_str_$_2)
_$_str_$_2:
        /*000b*/ 	.byte	0x5f, 0x5f, 0x43, 0x55, 0x44, 0x41, 0x5f, 0x50, 0x52, 0x45, 0x43, 0x5f, 0x53, 0x51, 0x52, 0x54
        /*001b*/ 	.byte	0x00
.L_1:


//--------------------- .nv.shared.triton_poi_fused__native_batch_norm_legit_no_training_36 --------------------------
	.section	.nv.shared.triton_poi_fused__native_batch_norm_legit_no_training_36,"aw",@nobits
	.sectionflags	@""
	.align	16
	.zero		1024


//--------------------- .nv.constant0.triton_poi_fused__native_batch_norm_legit_no_training_36 --------------------------
	.section	.nv.constant0.triton_poi_fused__native_batch_norm_legit_no_training_36,"a",@progbits
	.sectionflags	@""
	.align	4
.nv.constant0.triton_poi_fused__native_batch_norm_legit_no_training_36:
	.zero		584
